//
// Generated by NVIDIA NVVM Compiler
//
// Compiler Build ID: CL-36424714
// Cuda compilation tools, release 13.0, V13.0.88
// Based on NVVM 20.0.0
//

.version 9.0
.target sm_100
.address_size 64

	// .globl	_Z7kernelAv
.extern .func  (.param .b32 func_retval0) vprintf
(
	.param .b64 vprintf_param_0,
	.param .b64 vprintf_param_1
)
;
.global .align 1 .b8 $str[21] = {72, 101, 108, 108, 111, 44, 32, 102, 114, 111, 109, 32, 107, 101, 114, 110, 101, 108, 65, 10};
.global .align 1 .b8 $str$1[21] = {72, 101, 108, 108, 111, 44, 32, 102, 114, 111, 109, 32, 107, 101, 114, 110, 101, 108, 66, 10};

.visible .entry _Z7kernelAv()
{
	.reg .b32 	%r<3>;
	.reg .b64 	%rd<3>;

	mov.u64 	%rd1, $str;
	cvta.global.u64 	%rd2, %rd1;
	{ // callseq 0, 0
	.param .b64 param0;
	st.param.b64 	[param0], %rd2;
	.param .b64 param1;
	st.param.b64 	[param1], 0;
	.param .b32 retval0;
	call.uni (retval0), 
	vprintf, 
	(
	param0, 
	param1
	);
	ld.param.b32 	%r1, [retval0];
	} // callseq 0
	ret;

}
	// .globl	_Z7kernelBv
.visible .entry _Z7kernelBv()
{
	.reg .b32 	%r<3>;
	.reg .b64 	%rd<3>;

	mov.u64 	%rd1, $str$1;
	cvta.global.u64 	%rd2, %rd1;
	{ // callseq 1, 0
	.param .b64 param0;
	st.param.b64 	[param0], %rd2;
	.param .b64 param1;
	st.param.b64 	[param1], 0;
	.param .b32 retval0;
	call.uni (retval0), 
	vprintf, 
	(
	param0, 
	param1
	);
	ld.param.b32 	%r1, [retval0];
	} // callseq 1
	ret;

}


// ===== COMPILED SASS (sm_100) =====

	.target	sm_100

	.elftype	@"ET_EXEC"


//--------------------- .note.nv.tkinfo           --------------------------
	.section	.note.nv.tkinfo,"",@"SHT_NOTE"
	.sectionflags	@"SHF_NOTE_NV_TKINFO"
	.tkinfo
        /*0018*/ 	.word	0x00000002
        /*0030*/ 	.string	""
        /*0030*/ 	.string	"ptxas"
        /*0030*/ 	.string	"Cuda compilation tools, release 13.0, V13.0.88"
        /*0030*/ 	.string	"Build cuda_13.0.r13.0/compiler.36424714_0"
        /*0030*/ 	.string	"-arch sm_100 -m 64 "



//--------------------- .note.nv.cuinfo           --------------------------
	.section	.note.nv.cuinfo,"",@"SHT_NOTE"
	.sectionflags	@"SHF_NOTE_NV_CUINFO"
        /*0018*/ 	.short	0x0002
        /*001a*/ 	.short	0x0064
        /*001c*/ 	.short	0x0082
	.zero		2


//--------------------- .nv.info                  --------------------------
	.section	.nv.info,"",@"SHT_CUDA_INFO"
	.align	4


	//----- nvinfo : EIATTR_REGCOUNT
	.align		4
        /*0000*/ 	.byte	0x04, 0x2f
        /*0002*/ 	.short	(.L_3 - .L_2)
	.align		4
.L_2:
        /*0004*/ 	.word	index@(_Z7kernelAv)
        /*0008*/ 	.word	0x00000018


	//----- nvinfo : EIATTR_FRAME_SIZE
	.align		4
.L_3:
        /*000c*/ 	.byte	0x04, 0x11
        /*000e*/ 	.short	(.L_5 - .L_4)
	.align		4
.L_4:
        /*0010*/ 	.word	index@(_Z7kernelAv)
        /*0014*/ 	.word	0x00000000


	//----- nvinfo : EIATTR_REGCOUNT
	.align		4
.L_5:
        /*0018*/ 	.byte	0x04, 0x2f
        /*001a*/ 	.short	(.L_7 - .L_6)
	.align		4
.L_6:
        /*001c*/ 	.word	index@(_Z7kernelBv)
        /*0020*/ 	.word	0x00000018


	//----- nvinfo : EIATTR_FRAME_SIZE
	.align		4
.L_7:
        /*0024*/ 	.byte	0x04, 0x11
        /*0026*/ 	.short	(.L_9 - .L_8)
	.align		4
.L_8:
        /*0028*/ 	.word	index@(_Z7kernelBv)
        /*002c*/ 	.word	0x00000000


	//----- nvinfo : EIATTR_MIN_STACK_SIZE
	.align		4
.L_9:
        /*0030*/ 	.byte	0x04, 0x12
        /*0032*/ 	.short	(.L_11 - .L_10)
	.align		4
.L_10:
        /*0034*/ 	.word	index@(_Z7kernelBv)
        /*0038*/ 	.word	0x00000000


	//----- nvinfo : EIATTR_MIN_STACK_SIZE
	.align		4
.L_11:
        /*003c*/ 	.byte	0x04, 0x12
        /*003e*/ 	.short	(.L_13 - .L_12)
	.align		4
.L_12:
        /*0040*/ 	.word	index@(_Z7kernelAv)
        /*0044*/ 	.word	0x00000000
.L_13:


//--------------------- .nv.compat                --------------------------
	.section	.nv.compat,"",@"SHT_CUDA_COMPAT_INFO"
	.align	4
        /*0000*/ 	.byte	0x02, 0x09, 0x00, 0x00, 0x02, 0x02, 0x01, 0x00, 0x02, 0x05, 0x05, 0x00, 0x03, 0x07, 0x01, 0x01
        /*0010*/ 	.byte	0x02, 0x03, 0x00, 0x00, 0x02, 0x06, 0x01, 0x00, 0x04, 0x0b, 0x08, 0x00, 0x09, 0x00, 0x00, 0x00
        /*0020*/ 	.byte	0x00, 0x00, 0x00, 0x00


//--------------------- .nv.info._Z7kernelBv      --------------------------
	.section	.nv.info._Z7kernelBv,"",@"SHT_CUDA_INFO"
	.sectionflags	@""
	.align	4


	//----- nvinfo : EIATTR_CUDA_API_VERSION
	.align		4
        /*0000*/ 	.byte	0x04, 0x37
        /*0002*/ 	.short	(.L_15 - .L_14)
.L_14:
        /*0004*/ 	.word	0x00000082


	//----- nvinfo : EIATTR_SPARSE_MMA_MASK
	.align		4
.L_15:
        /*0008*/ 	.byte	0x03, 0x50
        /*000a*/ 	.short	0x0000


	//----- nvinfo : EIATTR_MAXREG_COUNT
	.align		4
        /*000c*/ 	.byte	0x03, 0x1b
        /*000e*/ 	.short	0x00ff


	//----- nvinfo : EIATTR_EXTERNS
	.align		4
        /*0010*/ 	.byte	0x04, 0x0f
        /*0012*/ 	.short	(.L_17 - .L_16)


	//   ....[0]....
	.align		4
.L_16:
        /*0014*/ 	.word	index@(vprintf)


	//----- nvinfo : EIATTR_MERCURY_ISA_VERSION
	.align		4
.L_17:
        /*0018*/ 	.byte	0x03, 0x5f
        /*001a*/ 	.short	0x0101


	//----- nvinfo : EIATTR_VRC_CTA_INIT_COUNT
	.align		4
        /*001c*/ 	.byte	0x02, 0x4a
	.zero		1
	.zero		1


	//----- nvinfo : EIATTR_SYSCALL_OFFSETS
	.align		4
        /*0020*/ 	.byte	0x04, 0x46
        /*0022*/ 	.short	(.L_19 - .L_18)


	//   ....[0]....
.L_18:
        /*0024*/ 	.word	0x00000080


	//----- nvinfo : EIATTR_EXIT_INSTR_OFFSETS
	.align		4
.L_19:
        /*0028*/ 	.byte	0x04, 0x1c
        /*002a*/ 	.short	(.L_21 - .L_20)


	//   ....[0]....
.L_20:
        /*002c*/ 	.word	0x00000090


	//----- nvinfo : EIATTR_SW_WAR
	.align		4
.L_21:
        /*0030*/ 	.byte	0x04, 0x36
        /*0032*/ 	.short	(.L_23 - .L_22)
.L_22:
        /*0034*/ 	.word	0x00000008
.L_23:


//--------------------- .nv.info._Z7kernelAv      --------------------------
	.section	.nv.info._Z7kernelAv,"",@"SHT_CUDA_INFO"
	.sectionflags	@""
	.align	4


	//----- nvinfo : EIATTR_CUDA_API_VERSION
	.align		4
        /*0000*/ 	.byte	0x04, 0x37
        /*0002*/ 	.short	(.L_25 - .L_24)
.L_24:
        /*0004*/ 	.word	0x00000082


	//----- nvinfo : EIATTR_SPARSE_MMA_MASK
	.align		4
.L_25:
        /*0008*/ 	.byte	0x03, 0x50
        /*000a*/ 	.short	0x0000


	//----- nvinfo : EIATTR_MAXREG_COUNT
	.align		4
        /*000c*/ 	.byte	0x03, 0x1b
        /*000e*/ 	.short	0x00ff


	//----- nvinfo : EIATTR_EXTERNS
	.align		4
        /*0010*/ 	.byte	0x04, 0x0f
        /*0012*/ 	.short	(.L_27 - .L_26)


	//   ....[0]....
	.align		4
.L_26:
        /*0014*/ 	.word	index@(vprintf)


	//----- nvinfo : EIATTR_MERCURY_ISA_VERSION
	.align		4
.L_27:
        /*0018*/ 	.byte	0x03, 0x5f
        /*001a*/ 	.short	0x0101


	//----- nvinfo : EIATTR_VRC_CTA_INIT_COUNT
	.align		4
        /*001c*/ 	.byte	0x02, 0x4a
	.zero		1
	.zero		1


	//----- nvinfo : EIATTR_SYSCALL_OFFSETS
	.align		4
        /*0020*/ 	.byte	0x04, 0x46
        /*0022*/ 	.short	(.L_29 - .L_28)


	//   ....[0]....
.L_28:
        /*0024*/ 	.word	0x00000080


	//----- nvinfo : EIATTR_EXIT_INSTR_OFFSETS
	.align		4
.L_29:
        /*0028*/ 	.byte	0x04, 0x1c
        /*002a*/ 	.short	(.L_31 - .L_30)


	//   ....[0]....
.L_30:
        /*002c*/ 	.word	0x00000090


	//----- nvinfo : EIATTR_SW_WAR
	.align		4
.L_31:
        /*0030*/ 	.byte	0x04, 0x36
        /*0032*/ 	.short	(.L_33 - .L_32)
.L_32:
        /*0034*/ 	.word	0x00000008
.L_33:


//--------------------- .nv.callgraph             --------------------------
	.section	.nv.callgraph,"",@"SHT_CUDA_CALLGRAPH"
	.align	4
	.sectionentsize	8
	.align		4
        /*0000*/ 	.word	0x00000000
	.align		4
        /*0004*/ 	.word	0xffffffff
	.align		4
        /*0008*/ 	.word	index@(_Z7kernelBv)
	.align		4
        /*000c*/ 	.word	index@(vprintf)
	.align		4
        /*0010*/ 	.word	index@(_Z7kernelAv)
	.align		4
        /*0014*/ 	.word	index@(vprintf)
	.align		4
        /*0018*/ 	.word	0x00000000
	.align		4
        /*001c*/ 	.word	0xfffffffe
	.align		4
        /*0020*/ 	.word	0x00000000
	.align		4
        /*0024*/ 	.word	0xfffffffd
	.align		4
        /*0028*/ 	.word	0x00000000
	.align		4
        /*002c*/ 	.word	0xfffffffc


//--------------------- .nv.constant4             --------------------------
	.section	.nv.constant4,"a",@progbits
	.align	8
	.align		8
.nv.constant4:
        /*0000*/ 	.dword	vprintf
	.align		8
        /*0008*/ 	.dword	$str
	.align		8
        /*0010*/ 	.dword	$str$1


//--------------------- .text._Z7kernelBv         --------------------------
	.section	.text._Z7kernelBv,"ax",@progbits
	.align	128
        .global         _Z7kernelBv
        .type           _Z7kernelBv,@function
        .size           _Z7kernelBv,(.L_x_4 - _Z7kernelBv)
        .other          _Z7kernelBv,@"STO_CUDA_ENTRY STV_DEFAULT"
_Z7kernelBv:
.text._Z7kernelBv:
[----:B------:R-:W0:Y:S01]  /*0000*/  LDC R1, c[0x0][0x37c] ;  /* 0x0000df00ff017b82 */ /* 0x000e220000000800 */
[----:B------:R-:W-:Y:S01]  /*0010*/  MOV R0, 0x0 ;  /* 0x0000000000007802 */ /* 0x000fe20000000f00 */
[----:B------:R-:W1:Y:S01]  /*0020*/  LDCU.64 UR4, c[0x4][0x10] ;  /* 0x01000200ff0477ac */ /* 0x000e620008000a00 */
[----:B------:R-:W-:-:S05]  /*0030*/  CS2R R6, SRZ ;  /* 0x0000000000067805 */ /* 0x000fca000001ff00 */
[----:B------:R2:W3:Y:S01]  /*0040*/  LDC.64 R2, c[0x4][R0] ;  /* 0x0100000000027b82 */ /* 0x0004e20000000a00 */
[----:B-1----:R-:W-:Y:S02]  /*0050*/  IMAD.U32 R4, RZ, RZ, UR4 ;  /* 0x00000004ff047e24 */ /* 0x002fe4000f8e00ff */
[----:B--2---:R-:W-:-:S07]  /*0060*/  IMAD.U32 R5, RZ, RZ, UR5 ;  /* 0x00000005ff057e24 */ /* 0x004fce000f8e00ff */
[----:B------:R-:W-:-:S07]  /*0070*/  LEPC R20, `(.L_x_0) ;  /* 0x000000001014794e */ /* 0x000fce0000000000 */
[----:B0--3--:R-:W-:Y:S05]  /*0080*/  CALL.ABS.NOINC R2 ;  /* 0x0000000002007343 */ /* 0x009fea0003c00000 */
.L_x_0:
[----:B------:R-:W-:Y:S05]  /*0090*/  EXIT ;  /* 0x000000000000794d */ /* 0x000fea0003800000 */
.L_x_1:
[----:B------:R-:W-:-:S00]  /*00a0*/  BRA `(.L_x_1) ;  /* 0xfffffffc00fc7947 */ /* 0x000fc0000383ffff */
[----:B------:R-:W-:-:S00]  /*00b0*/  NOP ;  /* 0x0000000000007918 */ /* 0x000fc00000000000 */
        /* <DEDUP_REMOVED lines=12> */
.L_x_4:


//--------------------- .text._Z7kernelAv         --------------------------
	.section	.text._Z7kernelAv,"ax",@progbits
	.align	128
        .global         _Z7kernelAv
        .type           _Z7kernelAv,@function
        .size           _Z7kernelAv,(.L_x_5 - _Z7kernelAv)
        .other          _Z7kernelAv,@"STO_CUDA_ENTRY STV_DEFAULT"
_Z7kernelAv:
.text._Z7kernelAv:
        /* <DEDUP_REMOVED lines=9> */
.L_x_2:
[----:B------:R-:W-:Y:S05]  /*0090*/  EXIT ;  /* 0x000000000000794d */ /* 0x000fea0003800000 */
.L_x_3:
        /* <DEDUP_REMOVED lines=14> */
.L_x_5:


//--------------------- .nv.global.init           --------------------------
	.section	.nv.global.init,"aw",@progbits
.nv.global.init:
	.type		$str,@object
	.size		$str,($str$1 - $str)
$str:
        /*0000*/ 	.byte	0x48, 0x65, 0x6c, 0x6c, 0x6f, 0x2c, 0x20, 0x66, 0x72, 0x6f, 0x6d, 0x20, 0x6b, 0x65, 0x72, 0x6e
        /*0010*/ 	.byte	0x65, 0x6c, 0x41, 0x0a, 0x00
	.type		$str$1,@object
	.size		$str$1,(.L_1 - $str$1)
$str$1:
        /*0015*/ 	.byte	0x48, 0x65, 0x6c, 0x6c, 0x6f, 0x2c, 0x20, 0x66, 0x72, 0x6f, 0x6d, 0x20, 0x6b, 0x65, 0x72, 0x6e
        /*0025*/ 	.byte	0x65, 0x6c, 0x42, 0x0a, 0x00
.L_1:


//--------------------- .nv.shared.reserved.0     --------------------------
	.section	.nv.shared.reserved.0,"aw",@nobits
	.weak		__nv_reservedSMEM_offset_0_alias
	.size		__nv_reservedSMEM_offset_0_alias, 0, 64
	.other		__nv_reservedSMEM_offset_0_alias,@"STO_CUDA_RESERVED_SHARED STV_DEFAULT"
__nv_reservedSMEM_offset_0_alias:
	.zero		0
	.zero		64


//--------------------- .nv.constant0._Z7kernelBv --------------------------
	.section	.nv.constant0._Z7kernelBv,"a",@progbits
	.sectionflags	@""
	.align	4
.nv.constant0._Z7kernelBv:
	.zero		896


//--------------------- .nv.constant0._Z7kernelAv --------------------------
	.section	.nv.constant0._Z7kernelAv,"a",@progbits
	.sectionflags	@""
	.align	4
.nv.constant0._Z7kernelAv:
	.zero		896


//--------------------- SYMBOLS --------------------------

	.type		.nv.reservedSmem.offset0,@object
	.size		.nv.reservedSmem.offset0,0x4
	.type		vprintf,@function
